//
// Generated by NVIDIA NVVM Compiler
//
// Compiler Build ID: CL-36424714
// Cuda compilation tools, release 13.0, V13.0.88
// Based on NVVM 20.0.0
//

.version 9.0
.target sm_100
.address_size 64

	// .globl	_Z16multMatrixVectoriPPPdS_S_Pi

.visible .entry _Z16multMatrixVectoriPPPdS_S_Pi(
	.param .u32 _Z16multMatrixVectoriPPPdS_S_Pi_param_0,
	.param .u64 .ptr .align 1 _Z16multMatrixVectoriPPPdS_S_Pi_param_1,
	.param .u64 .ptr .align 1 _Z16multMatrixVectoriPPPdS_S_Pi_param_2,
	.param .u64 .ptr .align 1 _Z16multMatrixVectoriPPPdS_S_Pi_param_3,
	.param .u64 .ptr .align 1 _Z16multMatrixVectoriPPPdS_S_Pi_param_4
)
{
	.reg .pred 	%p<5>;
	.reg .b32 	%r<18>;
	.reg .b64 	%rd<22>;
	.reg .b64 	%fd<8>;

	ld.param.u32 	%r8, [_Z16multMatrixVectoriPPPdS_S_Pi_param_0];
	ld.param.u64 	%rd8, [_Z16multMatrixVectoriPPPdS_S_Pi_param_1];
	ld.param.u64 	%rd9, [_Z16multMatrixVectoriPPPdS_S_Pi_param_2];
	ld.param.u64 	%rd10, [_Z16multMatrixVectoriPPPdS_S_Pi_param_3];
	ld.param.u64 	%rd11, [_Z16multMatrixVectoriPPPdS_S_Pi_param_4];
	mov.u32 	%r9, %ctaid.x;
	mov.u32 	%r1, %ntid.x;
	mov.u32 	%r10, %tid.x;
	mad.lo.s32 	%r16, %r9, %r1, %r10;
	setp.ge.s32 	%p1, %r16, %r8;
	@%p1 bra 	$L__BB0_6;
	mov.u32 	%r11, %nctaid.x;
	mul.lo.s32 	%r3, %r1, %r11;
	cvta.to.global.u64 	%rd1, %rd11;
	cvta.to.global.u64 	%rd2, %rd8;
	cvta.to.global.u64 	%rd3, %rd9;
	cvta.to.global.u64 	%rd4, %rd10;
$L__BB0_2:
	mul.wide.s32 	%rd12, %r16, 4;
	add.s64 	%rd5, %rd1, %rd12;
	ld.global.u32 	%r12, [%rd5];
	setp.lt.s32 	%p2, %r12, 1;
	@%p2 bra 	$L__BB0_5;
	mul.wide.s32 	%rd13, %r16, 8;
	add.s64 	%rd6, %rd2, %rd13;
	add.s64 	%rd7, %rd4, %rd13;
	ld.global.f64 	%fd7, [%rd7];
	mov.b32 	%r17, 0;
$L__BB0_4:
	ld.global.u64 	%rd14, [%rd6];
	cvta.to.global.u64 	%rd15, %rd14;
	mul.wide.u32 	%rd16, %r17, 8;
	add.s64 	%rd17, %rd15, %rd16;
	ld.global.u64 	%rd18, [%rd17];
	cvta.to.global.u64 	%rd19, %rd18;
	ld.global.f64 	%fd4, [%rd19];
	cvt.rzi.s32.f64 	%r14, %fd4;
	ld.global.f64 	%fd5, [%rd19+8];
	mul.wide.s32 	%rd20, %r14, 8;
	add.s64 	%rd21, %rd3, %rd20;
	ld.global.f64 	%fd6, [%rd21];
	fma.rn.f64 	%fd7, %fd5, %fd6, %fd7;
	st.global.f64 	[%rd7], %fd7;
	add.s32 	%r17, %r17, 1;
	ld.global.u32 	%r15, [%rd5];
	setp.lt.s32 	%p3, %r17, %r15;
	@%p3 bra 	$L__BB0_4;
$L__BB0_5:
	add.s32 	%r16, %r16, %r3;
	setp.lt.s32 	%p4, %r16, %r8;
	@%p4 bra 	$L__BB0_2;
$L__BB0_6:
	ret;

}
	// .globl	_Z21multMatrixVectorValidiPiS_PdS0_S0_
.visible .entry _Z21multMatrixVectorValidiPiS_PdS0_S0_(
	.param .u32 _Z21multMatrixVectorValidiPiS_PdS0_S0__param_0,
	.param .u64 .ptr .align 1 _Z21multMatrixVectorValidiPiS_PdS0_S0__param_1,
	.param .u64 .ptr .align 1 _Z21multMatrixVectorValidiPiS_PdS0_S0__param_2,
	.param .u64 .ptr .align 1 _Z21multMatrixVectorValidiPiS_PdS0_S0__param_3,
	.param .u64 .ptr .align 1 _Z21multMatrixVectorValidiPiS_PdS0_S0__param_4,
	.param .u64 .ptr .align 1 _Z21multMatrixVectorValidiPiS_PdS0_S0__param_5
)
{
	.reg .pred 	%p<7>;
	.reg .b32 	%r<41>;
	.reg .b64 	%rd<52>;
	.reg .b64 	%fd<21>;

	ld.param.u32 	%r12, [_Z21multMatrixVectorValidiPiS_PdS0_S0__param_0];
	ld.param.u64 	%rd6, [_Z21multMatrixVectorValidiPiS_PdS0_S0__param_1];
	ld.param.u64 	%rd7, [_Z21multMatrixVectorValidiPiS_PdS0_S0__param_2];
	ld.param.u64 	%rd8, [_Z21multMatrixVectorValidiPiS_PdS0_S0__param_3];
	ld.param.u64 	%rd9, [_Z21multMatrixVectorValidiPiS_PdS0_S0__param_4];
	ld.param.u64 	%rd10, [_Z21multMatrixVectorValidiPiS_PdS0_S0__param_5];
	cvta.to.global.u64 	%rd1, %rd10;
	cvta.to.global.u64 	%rd2, %rd6;
	cvta.to.global.u64 	%rd3, %rd9;
	cvta.to.global.u64 	%rd4, %rd7;
	cvta.to.global.u64 	%rd5, %rd8;
	mov.u32 	%r13, %ctaid.x;
	mov.u32 	%r14, %ntid.x;
	mov.u32 	%r15, %tid.x;
	mad.lo.s32 	%r39, %r13, %r14, %r15;
	mov.u32 	%r16, %nctaid.x;
	mul.lo.s32 	%r2, %r14, %r16;
	setp.ge.s32 	%p1, %r39, %r12;
	@%p1 bra 	$L__BB1_7;
	add.s32 	%r17, %r39, %r2;
	max.s32 	%r18, %r12, %r17;
	setp.lt.s32 	%p2, %r17, %r12;
	selp.u32 	%r19, 1, 0, %p2;
	add.s32 	%r20, %r17, %r19;
	sub.s32 	%r21, %r18, %r20;
	div.u32 	%r22, %r21, %r2;
	add.s32 	%r3, %r22, %r19;
	and.b32  	%r23, %r3, 3;
	setp.eq.s32 	%p3, %r23, 3;
	@%p3 bra 	$L__BB1_4;
	add.s32 	%r24, %r3, 1;
	and.b32  	%r25, %r24, 3;
	neg.s32 	%r37, %r25;
$L__BB1_3:
	.pragma "nounroll";
	mul.wide.s32 	%rd11, %r39, 4;
	add.s64 	%rd12, %rd2, %rd11;
	add.s64 	%rd13, %rd4, %rd11;
	mul.wide.s32 	%rd14, %r39, 8;
	add.s64 	%rd15, %rd5, %rd14;
	ld.global.f64 	%fd1, [%rd15];
	ld.global.u32 	%r26, [%rd13];
	mul.wide.s32 	%rd16, %r26, 8;
	add.s64 	%rd17, %rd3, %rd16;
	ld.global.f64 	%fd2, [%rd17];
	ld.global.u32 	%r27, [%rd12];
	mul.wide.s32 	%rd18, %r27, 8;
	add.s64 	%rd19, %rd1, %rd18;
	ld.global.f64 	%fd3, [%rd19];
	fma.rn.f64 	%fd4, %fd1, %fd2, %fd3;
	st.global.f64 	[%rd19], %fd4;
	add.s32 	%r39, %r39, %r2;
	add.s32 	%r37, %r37, 1;
	setp.ne.s32 	%p4, %r37, 0;
	@%p4 bra 	$L__BB1_3;
$L__BB1_4:
	setp.lt.u32 	%p5, %r3, 3;
	@%p5 bra 	$L__BB1_7;
	mul.wide.s32 	%rd29, %r2, 8;
	mul.wide.s32 	%rd31, %r2, 4;
	shl.b32 	%r36, %r2, 2;
$L__BB1_6:
	mul.wide.s32 	%rd20, %r39, 8;
	add.s64 	%rd21, %rd5, %rd20;
	ld.global.f64 	%fd5, [%rd21];
	mul.wide.s32 	%rd22, %r39, 4;
	add.s64 	%rd23, %rd4, %rd22;
	ld.global.u32 	%r28, [%rd23];
	mul.wide.s32 	%rd24, %r28, 8;
	add.s64 	%rd25, %rd3, %rd24;
	ld.global.f64 	%fd6, [%rd25];
	add.s64 	%rd26, %rd2, %rd22;
	ld.global.u32 	%r29, [%rd26];
	mul.wide.s32 	%rd27, %r29, 8;
	add.s64 	%rd28, %rd1, %rd27;
	ld.global.f64 	%fd7, [%rd28];
	fma.rn.f64 	%fd8, %fd5, %fd6, %fd7;
	st.global.f64 	[%rd28], %fd8;
	add.s64 	%rd30, %rd21, %rd29;
	ld.global.f64 	%fd9, [%rd30];
	add.s64 	%rd32, %rd23, %rd31;
	ld.global.u32 	%r30, [%rd32];
	mul.wide.s32 	%rd33, %r30, 8;
	add.s64 	%rd34, %rd3, %rd33;
	ld.global.f64 	%fd10, [%rd34];
	add.s64 	%rd35, %rd26, %rd31;
	ld.global.u32 	%r31, [%rd35];
	mul.wide.s32 	%rd36, %r31, 8;
	add.s64 	%rd37, %rd1, %rd36;
	ld.global.f64 	%fd11, [%rd37];
	fma.rn.f64 	%fd12, %fd9, %fd10, %fd11;
	st.global.f64 	[%rd37], %fd12;
	add.s64 	%rd38, %rd30, %rd29;
	ld.global.f64 	%fd13, [%rd38];
	add.s64 	%rd39, %rd32, %rd31;
	ld.global.u32 	%r32, [%rd39];
	mul.wide.s32 	%rd40, %r32, 8;
	add.s64 	%rd41, %rd3, %rd40;
	ld.global.f64 	%fd14, [%rd41];
	add.s64 	%rd42, %rd35, %rd31;
	ld.global.u32 	%r33, [%rd42];
	mul.wide.s32 	%rd43, %r33, 8;
	add.s64 	%rd44, %rd1, %rd43;
	ld.global.f64 	%fd15, [%rd44];
	fma.rn.f64 	%fd16, %fd13, %fd14, %fd15;
	st.global.f64 	[%rd44], %fd16;
	add.s64 	%rd45, %rd38, %rd29;
	ld.global.f64 	%fd17, [%rd45];
	add.s64 	%rd46, %rd39, %rd31;
	ld.global.u32 	%r34, [%rd46];
	mul.wide.s32 	%rd47, %r34, 8;
	add.s64 	%rd48, %rd3, %rd47;
	ld.global.f64 	%fd18, [%rd48];
	add.s64 	%rd49, %rd42, %rd31;
	ld.global.u32 	%r35, [%rd49];
	mul.wide.s32 	%rd50, %r35, 8;
	add.s64 	%rd51, %rd1, %rd50;
	ld.global.f64 	%fd19, [%rd51];
	fma.rn.f64 	%fd20, %fd17, %fd18, %fd19;
	st.global.f64 	[%rd51], %fd20;
	add.s32 	%r39, %r36, %r39;
	setp.lt.s32 	%p6, %r39, %r12;
	@%p6 bra 	$L__BB1_6;
$L__BB1_7:
	ret;

}


// ===== COMPILED SASS (sm_100) =====

	.target	sm_100

	.elftype	@"ET_EXEC"


//--------------------- .note.nv.tkinfo           --------------------------
	.section	.note.nv.tkinfo,"",@"SHT_NOTE"
	.sectionflags	@"SHF_NOTE_NV_TKINFO"
	.tkinfo
        /*0018*/ 	.word	0x00000002
        /*0030*/ 	.string	""
        /*0030*/ 	.string	"ptxas"
        /*0030*/ 	.string	"Cuda compilation tools, release 13.0, V13.0.88"
        /*0030*/ 	.string	"Build cuda_13.0.r13.0/compiler.36424714_0"
        /*0030*/ 	.string	"-arch sm_100 -m 64 "



//--------------------- .note.nv.cuinfo           --------------------------
	.section	.note.nv.cuinfo,"",@"SHT_NOTE"
	.sectionflags	@"SHF_NOTE_NV_CUINFO"
        /*0018*/ 	.short	0x0002
        /*001a*/ 	.short	0x0064
        /*001c*/ 	.short	0x0082
	.zero		2


//--------------------- .nv.info                  --------------------------
	.section	.nv.info,"",@"SHT_CUDA_INFO"
	.align	4


	//----- nvinfo : EIATTR_REGCOUNT
	.align		4
        /*0000*/ 	.byte	0x04, 0x2f
        /*0002*/ 	.short	(.L_1 - .L_0)
	.align		4
.L_0:
        /*0004*/ 	.word	index@(_Z16multMatrixVectoriPPPdS_S_Pi)
        /*0008*/ 	.word	0x00000016


	//----- nvinfo : EIATTR_FRAME_SIZE
	.align		4
.L_1:
        /*000c*/ 	.byte	0x04, 0x11
        /*000e*/ 	.short	(.L_3 - .L_2)
	.align		4
.L_2:
        /*0010*/ 	.word	index@(_Z16multMatrixVectoriPPPdS_S_Pi)
        /*0014*/ 	.word	0x00000000


	//----- nvinfo : EIATTR_REGCOUNT
	.align		4
.L_3:
        /*0018*/ 	.byte	0x04, 0x2f
        /*001a*/ 	.short	(.L_5 - .L_4)
	.align		4
.L_4:
        /*001c*/ 	.word	index@(_Z21multMatrixVectorValidiPiS_PdS0_S0_)
        /*0020*/ 	.word	0x0000001c


	//----- nvinfo : EIATTR_FRAME_SIZE
	.align		4
.L_5:
        /*0024*/ 	.byte	0x04, 0x11
        /*0026*/ 	.short	(.L_7 - .L_6)
	.align		4
.L_6:
        /*0028*/ 	.word	index@(_Z21multMatrixVectorValidiPiS_PdS0_S0_)
        /*002c*/ 	.word	0x00000000


	//----- nvinfo : EIATTR_MIN_STACK_SIZE
	.align		4
.L_7:
        /*0030*/ 	.byte	0x04, 0x12
        /*0032*/ 	.short	(.L_9 - .L_8)
	.align		4
.L_8:
        /*0034*/ 	.word	index@(_Z21multMatrixVectorValidiPiS_PdS0_S0_)
        /*0038*/ 	.word	0x00000000


	//----- nvinfo : EIATTR_MIN_STACK_SIZE
	.align		4
.L_9:
        /*003c*/ 	.byte	0x04, 0x12
        /*003e*/ 	.short	(.L_11 - .L_10)
	.align		4
.L_10:
        /*0040*/ 	.word	index@(_Z16multMatrixVectoriPPPdS_S_Pi)
        /*0044*/ 	.word	0x00000000
.L_11:


//--------------------- .nv.compat                --------------------------
	.section	.nv.compat,"",@"SHT_CUDA_COMPAT_INFO"
	.align	4
        /*0000*/ 	.byte	0x02, 0x09, 0x00, 0x00, 0x02, 0x02, 0x01, 0x00, 0x02, 0x05, 0x05, 0x00, 0x03, 0x07, 0x01, 0x01
        /*0010*/ 	.byte	0x02, 0x03, 0x00, 0x00, 0x02, 0x06, 0x01, 0x00, 0x04, 0x0b, 0x08, 0x00, 0x01, 0x00, 0x00, 0x00
        /*0020*/ 	.byte	0x00, 0x00, 0x00, 0x00


//--------------------- .nv.info._Z21multMatrixVectorValidiPiS_PdS0_S0_ --------------------------
	.section	.nv.info._Z21multMatrixVectorValidiPiS_PdS0_S0_,"",@"SHT_CUDA_INFO"
	.sectionflags	@""
	.align	4


	//----- nvinfo : EIATTR_CUDA_API_VERSION
	.align		4
        /*0000*/ 	.byte	0x04, 0x37
        /*0002*/ 	.short	(.L_13 - .L_12)
.L_12:
        /*0004*/ 	.word	0x00000082


	//----- nvinfo : EIATTR_KPARAM_INFO
	.align		4
.L_13:
        /*0008*/ 	.byte	0x04, 0x17
        /*000a*/ 	.short	(.L_15 - .L_14)
.L_14:
        /*000c*/ 	.word	0x00000000
        /*0010*/ 	.short	0x0005
        /*0012*/ 	.short	0x0028
        /*0014*/ 	.byte	0x00, 0xf5, 0x21, 0x00


	//----- nvinfo : EIATTR_KPARAM_INFO
	.align		4
.L_15:
        /*0018*/ 	.byte	0x04, 0x17
        /*001a*/ 	.short	(.L_17 - .L_16)
.L_16:
        /*001c*/ 	.word	0x00000000
        /*0020*/ 	.short	0x0004
        /*0022*/ 	.short	0x0020
        /*0024*/ 	.byte	0x00, 0xf5, 0x21, 0x00


	//----- nvinfo : EIATTR_KPARAM_INFO
	.align		4
.L_17:
        /*0028*/ 	.byte	0x04, 0x17
        /*002a*/ 	.short	(.L_19 - .L_18)
.L_18:
        /*002c*/ 	.word	0x00000000
        /*0030*/ 	.short	0x0003
        /*0032*/ 	.short	0x0018
        /*0034*/ 	.byte	0x00, 0xf5, 0x21, 0x00


	//----- nvinfo : EIATTR_KPARAM_INFO
	.align		4
.L_19:
        /*0038*/ 	.byte	0x04, 0x17
        /*003a*/ 	.short	(.L_21 - .L_20)
.L_20:
        /*003c*/ 	.word	0x00000000
        /*0040*/ 	.short	0x0002
        /*0042*/ 	.short	0x0010
        /*0044*/ 	.byte	0x00, 0xf5, 0x21, 0x00


	//----- nvinfo : EIATTR_KPARAM_INFO
	.align		4
.L_21:
        /*0048*/ 	.byte	0x04, 0x17
        /*004a*/ 	.short	(.L_23 - .L_22)
.L_22:
        /*004c*/ 	.word	0x00000000
        /*0050*/ 	.short	0x0001
        /*0052*/ 	.short	0x0008
        /*0054*/ 	.byte	0x00, 0xf5, 0x21, 0x00


	//----- nvinfo : EIATTR_KPARAM_INFO
	.align		4
.L_23:
        /*0058*/ 	.byte	0x04, 0x17
        /*005a*/ 	.short	(.L_25 - .L_24)
.L_24:
        /*005c*/ 	.word	0x00000000
        /*0060*/ 	.short	0x0000
        /*0062*/ 	.short	0x0000
        /*0064*/ 	.byte	0x00, 0xf0, 0x11, 0x00


	//----- nvinfo : EIATTR_SPARSE_MMA_MASK
	.align		4
.L_25:
        /*0068*/ 	.byte	0x03, 0x50
        /*006a*/ 	.short	0x0000


	//----- nvinfo : EIATTR_MAXREG_COUNT
	.align		4
        /*006c*/ 	.byte	0x03, 0x1b
        /*006e*/ 	.short	0x00ff


	//----- nvinfo : EIATTR_MERCURY_ISA_VERSION
	.align		4
        /*0070*/ 	.byte	0x03, 0x5f
        /*0072*/ 	.short	0x0101


	//----- nvinfo : EIATTR_VRC_CTA_INIT_COUNT
	.align		4
        /*0074*/ 	.byte	0x02, 0x4a
	.zero		1
	.zero		1


	//----- nvinfo : EIATTR_EXIT_INSTR_OFFSETS
	.align		4
        /*0078*/ 	.byte	0x04, 0x1c
        /*007a*/ 	.short	(.L_27 - .L_26)


	//   ....[0]....
.L_26:
        /*007c*/ 	.word	0x00000090


	//   ....[1]....
        /*0080*/ 	.word	0x00000410


	//   ....[2]....
        /*0084*/ 	.word	0x000007a0


	//----- nvinfo : EIATTR_CRS_STACK_SIZE
	.align		4
.L_27:
        /*0088*/ 	.byte	0x04, 0x1e
        /*008a*/ 	.short	(.L_29 - .L_28)
.L_28:
        /*008c*/ 	.word	0x00000000


	//----- nvinfo : EIATTR_CBANK_PARAM_SIZE
	.align		4
.L_29:
        /*0090*/ 	.byte	0x03, 0x19
        /*0092*/ 	.short	0x0030


	//----- nvinfo : EIATTR_PARAM_CBANK
	.align		4
        /*0094*/ 	.byte	0x04, 0x0a
        /*0096*/ 	.short	(.L_31 - .L_30)
	.align		4
.L_30:
        /*0098*/ 	.word	index@(.nv.constant0._Z21multMatrixVectorValidiPiS_PdS0_S0_)
        /*009c*/ 	.short	0x0380
        /*009e*/ 	.short	0x0030


	//----- nvinfo : EIATTR_SW_WAR
	.align		4
.L_31:
        /*00a0*/ 	.byte	0x04, 0x36
        /*00a2*/ 	.short	(.L_33 - .L_32)
.L_32:
        /*00a4*/ 	.word	0x00000008
.L_33:


//--------------------- .nv.info._Z16multMatrixVectoriPPPdS_S_Pi --------------------------
	.section	.nv.info._Z16multMatrixVectoriPPPdS_S_Pi,"",@"SHT_CUDA_INFO"
	.sectionflags	@""
	.align	4


	//----- nvinfo : EIATTR_CUDA_API_VERSION
	.align		4
        /*0000*/ 	.byte	0x04, 0x37
        /*0002*/ 	.short	(.L_35 - .L_34)
.L_34:
        /*0004*/ 	.word	0x00000082


	//----- nvinfo : EIATTR_KPARAM_INFO
	.align		4
.L_35:
        /*0008*/ 	.byte	0x04, 0x17
        /*000a*/ 	.short	(.L_37 - .L_36)
.L_36:
        /*000c*/ 	.word	0x00000000
        /*0010*/ 	.short	0x0004
        /*0012*/ 	.short	0x0020
        /*0014*/ 	.byte	0x00, 0xf5, 0x21, 0x00


	//----- nvinfo : EIATTR_KPARAM_INFO
	.align		4
.L_37:
        /*0018*/ 	.byte	0x04, 0x17
        /*001a*/ 	.short	(.L_39 - .L_38)
.L_38:
        /*001c*/ 	.word	0x00000000
        /*0020*/ 	.short	0x0003
        /*0022*/ 	.short	0x0018
        /*0024*/ 	.byte	0x00, 0xf5, 0x21, 0x00


	//----- nvinfo : EIATTR_KPARAM_INFO
	.align		4
.L_39:
        /*0028*/ 	.byte	0x04, 0x17
        /*002a*/ 	.short	(.L_41 - .L_40)
.L_40:
        /*002c*/ 	.word	0x00000000
        /*0030*/ 	.short	0x0002
        /*0032*/ 	.short	0x0010
        /*0034*/ 	.byte	0x00, 0xf5, 0x21, 0x00


	//----- nvinfo : EIATTR_KPARAM_INFO
	.align		4
.L_41:
        /*0038*/ 	.byte	0x04, 0x17
        /*003a*/ 	.short	(.L_43 - .L_42)
.L_42:
        /*003c*/ 	.word	0x00000000
        /*0040*/ 	.short	0x0001
        /*0042*/ 	.short	0x0008
        /*0044*/ 	.byte	0x00, 0xf5, 0x21, 0x00


	//----- nvinfo : EIATTR_KPARAM_INFO
	.align		4
.L_43:
        /*0048*/ 	.byte	0x04, 0x17
        /*004a*/ 	.short	(.L_45 - .L_44)
.L_44:
        /*004c*/ 	.word	0x00000000
        /*0050*/ 	.short	0x0000
        /*0052*/ 	.short	0x0000
        /*0054*/ 	.byte	0x00, 0xf0, 0x11, 0x00


	//----- nvinfo : EIATTR_SPARSE_MMA_MASK
	.align		4
.L_45:
        /*0058*/ 	.byte	0x03, 0x50
        /*005a*/ 	.short	0x0000


	//----- nvinfo : EIATTR_MAXREG_COUNT
	.align		4
        /*005c*/ 	.byte	0x03, 0x1b
        /*005e*/ 	.short	0x00ff


	//----- nvinfo : EIATTR_MERCURY_ISA_VERSION
	.align		4
        /*0060*/ 	.byte	0x03, 0x5f
        /*0062*/ 	.short	0x0101


	//----- nvinfo : EIATTR_VRC_CTA_INIT_COUNT
	.align		4
        /*0064*/ 	.byte	0x02, 0x4a
	.zero		1
	.zero		1


	//----- nvinfo : EIATTR_EXIT_INSTR_OFFSETS
	.align		4
        /*0068*/ 	.byte	0x04, 0x1c
        /*006a*/ 	.short	(.L_47 - .L_46)


	//   ....[0]....
.L_46:
        /*006c*/ 	.word	0x00000070


	//   ....[1]....
        /*0070*/ 	.word	0x000002b0


	//----- nvinfo : EIATTR_CRS_STACK_SIZE
	.align		4
.L_47:
        /*0074*/ 	.byte	0x04, 0x1e
        /*0076*/ 	.short	(.L_49 - .L_48)
.L_48:
        /*0078*/ 	.word	0x00000000


	//----- nvinfo : EIATTR_CBANK_PARAM_SIZE
	.align		4
.L_49:
        /*007c*/ 	.byte	0x03, 0x19
        /*007e*/ 	.short	0x0028


	//----- nvinfo : EIATTR_PARAM_CBANK
	.align		4
        /*0080*/ 	.byte	0x04, 0x0a
        /*0082*/ 	.short	(.L_51 - .L_50)
	.align		4
.L_50:
        /*0084*/ 	.word	index@(.nv.constant0._Z16multMatrixVectoriPPPdS_S_Pi)
        /*0088*/ 	.short	0x0380
        /*008a*/ 	.short	0x0028


	//----- nvinfo : EIATTR_SW_WAR
	.align		4
.L_51:
        /*008c*/ 	.byte	0x04, 0x36
        /*008e*/ 	.short	(.L_53 - .L_52)
.L_52:
        /*0090*/ 	.word	0x00000008
.L_53:


//--------------------- .nv.callgraph             --------------------------
	.section	.nv.callgraph,"",@"SHT_CUDA_CALLGRAPH"
	.align	4
	.sectionentsize	8
	.align		4
        /*0000*/ 	.word	0x00000000
	.align		4
        /*0004*/ 	.word	0xffffffff
	.align		4
        /*0008*/ 	.word	0x00000000
	.align		4
        /*000c*/ 	.word	0xfffffffe
	.align		4
        /*0010*/ 	.word	0x00000000
	.align		4
        /*0014*/ 	.word	0xfffffffd
	.align		4
        /*0018*/ 	.word	0x00000000
	.align		4
        /*001c*/ 	.word	0xfffffffc


//--------------------- .text._Z21multMatrixVectorValidiPiS_PdS0_S0_ --------------------------
	.section	.text._Z21multMatrixVectorValidiPiS_PdS0_S0_,"ax",@progbits
	.align	128
        .global         _Z21multMatrixVectorValidiPiS_PdS0_S0_
        .type           _Z21multMatrixVectorValidiPiS_PdS0_S0_,@function
        .size           _Z21multMatrixVectorValidiPiS_PdS0_S0_,(.L_x_10 - _Z21multMatrixVectorValidiPiS_PdS0_S0_)
        .other          _Z21multMatrixVectorValidiPiS_PdS0_S0_,@"STO_CUDA_ENTRY STV_DEFAULT"
_Z21multMatrixVectorValidiPiS_PdS0_S0_:
.text._Z21multMatrixVectorValidiPiS_PdS0_S0_:
[----:B------:R-:W-:Y:S01]  /*0000*/  LDC R1, c[0x0][0x37c] ;  /* 0x0000df00ff017b82 */ /* 0x000fe20000000800 */
[----:B------:R-:W0:Y:S07]  /*0010*/  S2R R7, SR_TID.X ;  /* 0x0000000000077919 */ /* 0x000e2e0000002100 */
[----:B------:R-:W0:Y:S01]  /*0020*/  S2UR UR4, SR_CTAID.X ;  /* 0x00000000000479c3 */ /* 0x000e220000002500 */
[----:B------:R-:W1:Y:S07]  /*0030*/  LDCU UR6, c[0x0][0x380] ;  /* 0x00007000ff0677ac */ /* 0x000e6e0008000800 */
[----:B------:R-:W0:Y:S01]  /*0040*/  LDC R0, c[0x0][0x360] ;  /* 0x0000d800ff007b82 */ /* 0x000e220000000800 */
[----:B------:R-:W2:Y:S01]  /*0050*/  LDCU UR5, c[0x0][0x370] ;  /* 0x00006e00ff0577ac */ /* 0x000ea20008000800 */
[----:B0-----:R-:W-:-:S02]  /*0060*/  IMAD R7, R0, UR4, R7 ;  /* 0x0000000400077c24 */ /* 0x001fc4000f8e0207 */
[----:B--2---:R-:W-:-:S03]  /*0070*/  IMAD R0, R0, UR5, RZ ;  /* 0x0000000500007c24 */ /* 0x004fc6000f8e02ff */
[----:B-1----:R-:W-:-:S13]  /*0080*/  ISETP.GE.AND P0, PT, R7, UR6, PT ;  /* 0x0000000607007c0c */ /* 0x002fda000bf06270 */
[----:B------:R-:W-:Y:S05]  /*0090*/  @P0 EXIT ;  /* 0x000000000000094d */ /* 0x000fea0003800000 */
[----:B------:R-:W0:Y:S01]  /*00a0*/  I2F.U32.RP R8, R0 ;  /* 0x0000000000087306 */ /* 0x000e220000209000 */
[----:B------:R-:W-:Y:S01]  /*00b0*/  IADD3 R4, PT, PT, R0, R7, RZ ;  /* 0x0000000700047210 */ /* 0x000fe20007ffe0ff */
[----:B------:R-:W1:Y:S01]  /*00c0*/  LDCU.64 UR4, c[0x0][0x358] ;  /* 0x00006b00ff0477ac */ /* 0x000e620008000a00 */
[----:B------:R-:W-:Y:S01]  /*00d0*/  IADD3 R9, PT, PT, RZ, -R0, RZ ;  /* 0x80000000ff097210 */ /* 0x000fe20007ffe0ff */
[----:B------:R-:W-:Y:S01]  /*00e0*/  BSSY.RECONVERGENT B0, `(.L_x_0) ;  /* 0x0000032000007945 */ /* 0x000fe20003800200 */
[C---:B------:R-:W-:Y:S02]  /*00f0*/  ISETP.GE.AND P0, PT, R4.reuse, UR6, PT ;  /* 0x0000000604007c0c */ /* 0x040fe4000bf06270 */
[----:B------:R-:W-:Y:S02]  /*0100*/  VIMNMX R5, PT, PT, R4, UR6, !PT ;  /* 0x0000000604057c48 */ /* 0x000fe4000ffe0100 */
[----:B------:R-:W-:Y:S02]  /*0110*/  SEL R6, RZ, 0x1, P0 ;  /* 0x00000001ff067807 */ /* 0x000fe40000000000 */
[----:B------:R-:W-:-:S02]  /*0120*/  ISETP.NE.U32.AND P2, PT, R0, RZ, PT ;  /* 0x000000ff0000720c */ /* 0x000fc40003f45070 */
[----:B------:R-:W-:Y:S01]  /*0130*/  IADD3 R5, PT, PT, R5, -R4, -R6 ;  /* 0x8000000405057210 */ /* 0x000fe20007ffe806 */
[----:B0-----:R-:W0:Y:S02]  /*0140*/  MUFU.RCP R8, R8 ;  /* 0x0000000800087308 */ /* 0x001e240000001000 */
[----:B0-----:R-:W-:-:S06]  /*0150*/  IADD3 R2, PT, PT, R8, 0xffffffe, RZ ;  /* 0x0ffffffe08027810 */ /* 0x001fcc0007ffe0ff */
[----:B------:R0:W2:Y:S02]  /*0160*/  F2I.FTZ.U32.TRUNC.NTZ R3, R2 ;  /* 0x0000000200037305 */ /* 0x0000a4000021f000 */
[----:B0-----:R-:W-:Y:S02]  /*0170*/  HFMA2 R2, -RZ, RZ, 0, 0 ;  /* 0x00000000ff027431 */ /* 0x001fe400000001ff */
[----:B--2---:R-:W-:-:S04]  /*0180*/  IMAD R9, R9, R3, RZ ;  /* 0x0000000309097224 */ /* 0x004fc800078e02ff */
[----:B------:R-:W-:-:S06]  /*0190*/  IMAD.HI.U32 R8, R3, R9, R2 ;  /* 0x0000000903087227 */ /* 0x000fcc00078e0002 */
[----:B------:R-:W-:-:S05]  /*01a0*/  IMAD.HI.U32 R3, R8, R5, RZ ;  /* 0x0000000508037227 */ /* 0x000fca00078e00ff */
[----:B------:R-:W-:-:S05]  /*01b0*/  IADD3 R2, PT, PT, -R3, RZ, RZ ;  /* 0x000000ff03027210 */ /* 0x000fca0007ffe1ff */
[----:B------:R-:W-:-:S05]  /*01c0*/  IMAD R5, R0, R2, R5 ;  /* 0x0000000200057224 */ /* 0x000fca00078e0205 */
[----:B------:R-:W-:-:S13]  /*01d0*/  ISETP.GE.U32.AND P0, PT, R5, R0, PT ;  /* 0x000000000500720c */ /* 0x000fda0003f06070 */
[----:B------:R-:W-:Y:S02]  /*01e0*/  @P0 IADD3 R5, PT, PT, -R0, R5, RZ ;  /* 0x0000000500050210 */ /* 0x000fe40007ffe1ff */
[----:B------:R-:W-:Y:S02]  /*01f0*/  @P0 IADD3 R3, PT, PT, R3, 0x1, RZ ;  /* 0x0000000103030810 */ /* 0x000fe40007ffe0ff */
[----:B------:R-:W-:-:S13]  /*0200*/  ISETP.GE.U32.AND P1, PT, R5, R0, PT ;  /* 0x000000000500720c */ /* 0x000fda0003f26070 */
[----:B------:R-:W-:Y:S02]  /*0210*/  @P1 IADD3 R3, PT, PT, R3, 0x1, RZ ;  /* 0x0000000103031810 */ /* 0x000fe40007ffe0ff */
[----:B------:R-:W-:-:S04]  /*0220*/  @!P2 LOP3.LUT R3, RZ, R0, RZ, 0x33, !PT ;  /* 0x00000000ff03a212 */ /* 0x000fc800078e33ff */
[----:B------:R-:W-:-:S04]  /*0230*/  IADD3 R2, PT, PT, R6, R3, RZ ;  /* 0x0000000306027210 */ /* 0x000fc80007ffe0ff */
[C---:B------:R-:W-:Y:S02]  /*0240*/  LOP3.LUT R3, R2.reuse, 0x3, RZ, 0xc0, !PT ;  /* 0x0000000302037812 */ /* 0x040fe400078ec0ff */
[----:B------:R-:W-:Y:S02]  /*0250*/  ISETP.GE.U32.AND P1, PT, R2, 0x3, PT ;  /* 0x000000030200780c */ /* 0x000fe40003f26070 */
[----:B------:R-:W-:-:S13]  /*0260*/  ISETP.NE.AND P0, PT, R3, 0x3, PT ;  /* 0x000000030300780c */ /* 0x000fda0003f05270 */
[----:B-1----:R-:W-:Y:S05]  /*0270*/  @!P0 BRA `(.L_x_1) ;  /* 0x0000000000608947 */ /* 0x002fea0003800000 */
[----:B------:R-:W-:-:S04]  /*0280*/  IADD3 R2, PT, PT, R2, 0x1, RZ ;  /* 0x0000000102027810 */ /* 0x000fc80007ffe0ff */
[----:B------:R-:W-:-:S04]  /*0290*/  LOP3.LUT R2, R2, 0x3, RZ, 0xc0, !PT ;  /* 0x0000000302027812 */ /* 0x000fc800078ec0ff */
[----:B------:R-:W-:-:S07]  /*02a0*/  IADD3 R2, PT, PT, -R2, RZ, RZ ;  /* 0x000000ff02027210 */ /* 0x000fce0007ffe1ff */
.L_x_2:
[----:B0-----:R-:W0:Y:S08]  /*02b0*/  LDC.64 R8, c[0x0][0x390] ;  /* 0x0000e400ff087b82 */ /* 0x001e300000000a00 */
[----:B------:R-:W1:Y:S08]  /*02c0*/  LDC.64 R4, c[0x0][0x388] ;  /* 0x0000e200ff047b82 */ /* 0x000e700000000a00 */
[----:B------:R-:W2:Y:S01]  /*02d0*/  LDC.64 R10, c[0x0][0x398] ;  /* 0x0000e600ff0a7b82 */ /* 0x000ea20000000a00 */
[----:B0-----:R-:W-:-:S07]  /*02e0*/  IMAD.WIDE R8, R7, 0x4, R8 ;  /* 0x0000000407087825 */ /* 0x001fce00078e0208 */
[----:B------:R-:W0:Y:S01]  /*02f0*/  LDC.64 R12, c[0x0][0x3a0] ;  /* 0x0000e800ff0c7b82 */ /* 0x000e220000000a00 */
[----:B------:R-:W0:Y:S01]  /*0300*/  LDG.E R9, desc[UR4][R8.64] ;  /* 0x0000000408097981 */ /* 0x000e22000c1e1900 */
[----:B-1----:R-:W-:-:S06]  /*0310*/  IMAD.WIDE R4, R7, 0x4, R4 ;  /* 0x0000000407047825 */ /* 0x002fcc00078e0204 */
[----:B------:R-:W1:Y:S01]  /*0320*/  LDC.64 R14, c[0x0][0x3a8] ;  /* 0x0000ea00ff0e7b82 */ /* 0x000e620000000a00 */
[----:B------:R-:W1:Y:S01]  /*0330*/  LDG.E R5, desc[UR4][R4.64] ;  /* 0x0000000404057981 */ /* 0x000e62000c1e1900 */
[----:B--2---:R-:W-:-:S06]  /*0340*/  IMAD.WIDE R10, R7, 0x8, R10 ;  /* 0x00000008070a7825 */ /* 0x004fcc00078e020a */
[----:B------:R-:W2:Y:S01]  /*0350*/  LDG.E.64 R10, desc[UR4][R10.64] ;  /* 0x000000040a0a7981 */ /* 0x000ea2000c1e1b00 */
[----:B0-----:R-:W-:-:S06]  /*0360*/  IMAD.WIDE R12, R9, 0x8, R12 ;  /* 0x00000008090c7825 */ /* 0x001fcc00078e020c */
[----:B------:R-:W2:Y:S01]  /*0370*/  LDG.E.64 R12, desc[UR4][R12.64] ;  /* 0x000000040c0c7981 */ /* 0x000ea2000c1e1b00 */
[----:B-1----:R-:W-:-:S05]  /*0380*/  IMAD.WIDE R14, R5, 0x8, R14 ;  /* 0x00000008050e7825 */ /* 0x002fca00078e020e */
[----:B------:R-:W2:Y:S01]  /*0390*/  LDG.E.64 R16, desc[UR4][R14.64] ;  /* 0x000000040e107981 */ /* 0x000ea2000c1e1b00 */
[----:B------:R-:W-:-:S04]  /*03a0*/  IADD3 R2, PT, PT, R2, 0x1, RZ ;  /* 0x0000000102027810 */ /* 0x000fc80007ffe0ff */
[----:B------:R-:W-:Y:S02]  /*03b0*/  ISETP.NE.AND P0, PT, R2, RZ, PT ;  /* 0x000000ff0200720c */ /* 0x000fe40003f05270 */
[----:B------:R-:W-:Y:S01]  /*03c0*/  IADD3 R7, PT, PT, R0, R7, RZ ;  /* 0x0000000700077210 */ /* 0x000fe20007ffe0ff */
[----:B--2---:R-:W-:-:S07]  /*03d0*/  DFMA R16, R10, R12, R16 ;  /* 0x0000000c0a10722b */ /* 0x004fce0000000010 */
[----:B------:R0:W-:Y:S03]  /*03e0*/  STG.E.64 desc[UR4][R14.64], R16 ;  /* 0x000000100e007986 */ /* 0x0001e6000c101b04 */
[----:B------:R-:W-:Y:S05]  /*03f0*/  @P0 BRA `(.L_x_2) ;  /* 0xfffffffc00ac0947 */ /* 0x000fea000383ffff */
.L_x_1:
[----:B------:R-:W-:Y:S05]  /*0400*/  BSYNC.RECONVERGENT B0 ;  /* 0x0000000000007941 */ /* 0x000fea0003800200 */
.L_x_0:
[----:B------:R-:W-:Y:S05]  /*0410*/  @!P1 EXIT ;  /* 0x000000000000994d */ /* 0x000fea0003800000 */
.L_x_3:
[----:B01----:R-:W0:Y:S08]  /*0420*/  LDC.64 R14, c[0x0][0x390] ;  /* 0x0000e400ff0e7b82 */ /* 0x003e300000000a00 */
[----:B------:R-:W1:Y:S08]  /*0430*/  LDC.64 R12, c[0x0][0x388] ;  /* 0x0000e200ff0c7b82 */ /* 0x000e700000000a00 */
[----:B------:R-:W2:Y:S01]  /*0440*/  LDC.64 R2, c[0x0][0x3a0] ;  /* 0x0000e800ff027b82 */ /* 0x000ea20000000a00 */
[----:B0-----:R-:W-:-:S07]  /*0450*/  IMAD.WIDE R14, R7, 0x4, R14 ;  /* 0x00000004070e7825 */ /* 0x001fce00078e020e */
[----:B------:R-:W0:Y:S01]  /*0460*/  LDC.64 R10, c[0x0][0x398] ;  /* 0x0000e600ff0a7b82 */ /* 0x000e220000000a00 */
[----:B------:R-:W2:Y:S01]  /*0470*/  LDG.E R19, desc[UR4][R14.64] ;  /* 0x000000040e137981 */ /* 0x000ea2000c1e1900 */
[----:B-1----:R-:W-:-:S06]  /*0480*/  IMAD.WIDE R12, R7, 0x4, R12 ;  /* 0x00000004070c7825 */ /* 0x002fcc00078e020c */
[----:B------:R-:W1:Y:S01]  /*0490*/  LDC.64 R4, c[0x0][0x3a8] ;  /* 0x0000ea00ff047b82 */ /* 0x000e620000000a00 */
[----:B------:R-:W1:Y:S01]  /*04a0*/  LDG.E R9, desc[UR4][R12.64] ;  /* 0x000000040c097981 */ /* 0x000e62000c1e1900 */
[----:B0-----:R-:W-:-:S05]  /*04b0*/  IMAD.WIDE R10, R7, 0x8, R10 ;  /* 0x00000008070a7825 */ /* 0x001fca00078e020a */
[----:B------:R-:W3:Y:S01]  /*04c0*/  LDG.E.64 R16, desc[UR4][R10.64] ;  /* 0x000000040a107981 */ /* 0x000ee2000c1e1b00 */
[----:B--2---:R-:W-:-:S06]  /*04d0*/  IMAD.WIDE R18, R19, 0x8, R2 ;  /* 0x0000000813127825 */ /* 0x004fcc00078e0202 */
[----:B------:R-:W3:Y:S01]  /*04e0*/  LDG.E.64 R18, desc[UR4][R18.64] ;  /* 0x0000000412127981 */ /* 0x000ee2000c1e1b00 */
[----:B-1----:R-:W-:-:S05]  /*04f0*/  IMAD.WIDE R8, R9, 0x8, R4 ;  /* 0x0000000809087825 */ /* 0x002fca00078e0204 */
[----:B------:R-:W3:Y:S01]  /*0500*/  LDG.E.64 R20, desc[UR4][R8.64] ;  /* 0x0000000408147981 */ /* 0x000ee2000c1e1b00 */
[----:B------:R-:W-:-:S04]  /*0510*/  IMAD.WIDE R14, R0, 0x4, R14 ;  /* 0x00000004000e7825 */ /* 0x000fc800078e020e */
[----:B------:R-:W-:Y:S01]  /*0520*/  IMAD.WIDE R12, R0, 0x4, R12 ;  /* 0x00000004000c7825 */ /* 0x000fe200078e020c */
[----:B---3--:R-:W-:-:S07]  /*0530*/  DFMA R20, R16, R18, R20 ;  /* 0x000000121014722b */ /* 0x008fce0000000014 */
[----:B------:R0:W-:Y:S04]  /*0540*/  STG.E.64 desc[UR4][R8.64], R20 ;  /* 0x0000001408007986 */ /* 0x0001e8000c101b04 */
[----:B------:R-:W2:Y:S04]  /*0550*/  LDG.E R23, desc[UR4][R14.64] ;  /* 0x000000040e177981 */ /* 0x000ea8000c1e1900 */
[----:B------:R-:W3:Y:S01]  /*0560*/  LDG.E R25, desc[UR4][R12.64] ;  /* 0x000000040c197981 */ /* 0x000ee2000c1e1900 */
[----:B------:R-:W-:-:S05]  /*0570*/  IMAD.WIDE R16, R0, 0x8, R10 ;  /* 0x0000000800107825 */ /* 0x000fca00078e020a */
[----:B------:R-:W4:Y:S01]  /*0580*/  LDG.E.64 R18, desc[UR4][R16.64] ;  /* 0x0000000410127981 */ /* 0x000f22000c1e1b00 */
[----:B--2---:R-:W-:-:S04]  /*0590*/  IMAD.WIDE R22, R23, 0x8, R2 ;  /* 0x0000000817167825 */ /* 0x004fc800078e0202 */
[----:B---3--:R-:W-:Y:S02]  /*05a0*/  IMAD.WIDE R10, R25, 0x8, R4 ;  /* 0x00000008190a7825 */ /* 0x008fe400078e0204 */
[----:B------:R-:W4:Y:S04]  /*05b0*/  LDG.E.64 R22, desc[UR4][R22.64] ;  /* 0x0000000416167981 */ /* 0x000f28000c1e1b00 */
[----:B------:R-:W4:Y:S01]  /*05c0*/  LDG.E.64 R24, desc[UR4][R10.64] ;  /* 0x000000040a187981 */ /* 0x000f22000c1e1b00 */
[----:B0-----:R-:W-:Y:S01]  /*05d0*/  IMAD.WIDE R8, R0, 0x4, R12 ;  /* 0x0000000400087825 */ /* 0x001fe200078e020c */
[----:B----4-:R-:W-:-:S03]  /*05e0*/  DFMA R24, R18, R22, R24 ;  /* 0x000000161218722b */ /* 0x010fc60000000018 */
[----:B------:R-:W-:-:S04]  /*05f0*/  IMAD.WIDE R18, R0, 0x4, R14 ;  /* 0x0000000400127825 */ /* 0x000fc800078e020e */
        /* <DEDUP_REMOVED lines=15> */
[----:B------:R-:W-:-:S06]  /*06f0*/  IMAD.WIDE R8, R0, 0x8, R12 ;  /* 0x0000000800087825 */ /* 0x000fcc00078e020c */
[----:B------:R-:W4:Y:S01]  /*0700*/  LDG.E.64 R8, desc[UR4][R8.64] ;  /* 0x0000000408087981 */ /* 0x000f22000c1e1b00 */
[----:B--2---:R-:W-:-:S04]  /*0710*/  IMAD.WIDE R2, R23, 0x8, R2 ;  /* 0x0000000817027825 */ /* 0x004fc800078e0202 */
[----:B---3--:R-:W-:Y:S02]  /*0720*/  IMAD.WIDE R4, R11, 0x8, R4 ;  /* 0x000000080b047825 */ /* 0x008fe400078e0204 */
[----:B------:R-:W4:Y:S04]  /*0730*/  LDG.E.64 R2, desc[UR4][R2.64] ;  /* 0x0000000402027981 */ /* 0x000f28000c1e1b00 */
[----:B------:R-:W4:Y:S01]  /*0740*/  LDG.E.64 R12, desc[UR4][R4.64] ;  /* 0x00000004040c7981 */ /* 0x000f22000c1e1b00 */
[----:B------:R-:W-:-:S04]  /*0750*/  LEA R7, R0, R7, 0x2 ;  /* 0x0000000700077211 */ /* 0x000fc800078e10ff */
[----:B------:R-:W-:Y:S01]  /*0760*/  ISETP.GE.AND P0, PT, R7, UR6, PT ;  /* 0x0000000607007c0c */ /* 0x000fe2000bf06270 */
[----:B----4-:R-:W-:-:S07]  /*0770*/  DFMA R12, R8, R2, R12 ;  /* 0x00000002080c722b */ /* 0x010fce000000000c */
[----:B------:R1:W-:Y:S05]  /*0780*/  STG.E.64 desc[UR4][R4.64], R12 ;  /* 0x0000000c04007986 */ /* 0x0003ea000c101b04 */
[----:B------:R-:W-:Y:S05]  /*0790*/  @!P0 BRA `(.L_x_3) ;  /* 0xfffffffc00208947 */ /* 0x000fea000383ffff */
[----:B------:R-:W-:Y:S05]  /*07a0*/  EXIT ;  /* 0x000000000000794d */ /* 0x000fea0003800000 */
.L_x_4:
[----:B------:R-:W-:-:S00]  /*07b0*/  BRA `(.L_x_4) ;  /* 0xfffffffc00fc7947 */ /* 0x000fc0000383ffff */
[----:B------:R-:W-:-:S00]  /*07c0*/  NOP ;  /* 0x0000000000007918 */ /* 0x000fc00000000000 */
        /* <DEDUP_REMOVED lines=11> */
.L_x_10:


//--------------------- .text._Z16multMatrixVectoriPPPdS_S_Pi --------------------------
	.section	.text._Z16multMatrixVectoriPPPdS_S_Pi,"ax",@progbits
	.align	128
        .global         _Z16multMatrixVectoriPPPdS_S_Pi
        .type           _Z16multMatrixVectoriPPPdS_S_Pi,@function
        .size           _Z16multMatrixVectoriPPPdS_S_Pi,(.L_x_11 - _Z16multMatrixVectoriPPPdS_S_Pi)
        .other          _Z16multMatrixVectoriPPPdS_S_Pi,@"STO_CUDA_ENTRY STV_DEFAULT"
_Z16multMatrixVectoriPPPdS_S_Pi:
.text._Z16multMatrixVectoriPPPdS_S_Pi:
[----:B------:R-:W-:Y:S01]  /*0000*/  LDC R1, c[0x0][0x37c] ;  /* 0x0000df00ff017b82 */ /* 0x000fe20000000800 */
[----:B------:R-:W0:Y:S07]  /*0010*/  S2R R0, SR_TID.X ;  /* 0x0000000000007919 */ /* 0x000e2e0000002100 */
[----:B------:R-:W0:Y:S01]  /*0020*/  S2UR UR4, SR_CTAID.X ;  /* 0x00000000000479c3 */ /* 0x000e220000002500 */
[----:B------:R-:W1:Y:S07]  /*0030*/  LDCU UR5, c[0x0][0x380] ;  /* 0x00007000ff0577ac */ /* 0x000e6e0008000800 */
[----:B------:R-:W0:Y:S02]  /*0040*/  LDC R9, c[0x0][0x360] ;  /* 0x0000d800ff097b82 */ /* 0x000e240000000800 */
[----:B0-----:R-:W-:-:S05]  /*0050*/  IMAD R0, R9, UR4, R0 ;  /* 0x0000000409007c24 */ /* 0x001fca000f8e0200 */
[----:B-1----:R-:W-:-:S13]  /*0060*/  ISETP.GE.AND P0, PT, R0, UR5, PT ;  /* 0x0000000500007c0c */ /* 0x002fda000bf06270 */
[----:B------:R-:W-:Y:S05]  /*0070*/  @P0 EXIT ;  /* 0x000000000000094d */ /* 0x000fea0003800000 */
[----:B------:R-:W0:Y:S01]  /*0080*/  LDCU UR4, c[0x0][0x370] ;  /* 0x00006e00ff0477ac */ /* 0x000e220008000800 */
[----:B------:R-:W1:Y:S01]  /*0090*/  LDCU.64 UR6, c[0x0][0x358] ;  /* 0x00006b00ff0677ac */ /* 0x000e620008000a00 */
[----:B0-----:R-:W-:-:S07]  /*00a0*/  IMAD R9, R9, UR4, RZ ;  /* 0x0000000409097c24 */ /* 0x001fce000f8e02ff */
.L_x_8:
[----:B0-----:R-:W0:Y:S02]  /*00b0*/  LDC.64 R2, c[0x0][0x3a0] ;  /* 0x0000e800ff027b82 */ /* 0x001e240000000a00 */
[----:B0-----:R-:W-:-:S05]  /*00c0*/  IMAD.WIDE R2, R0, 0x4, R2 ;  /* 0x0000000400027825 */ /* 0x001fca00078e0202 */
[----:B-1----:R-:W2:Y:S01]  /*00d0*/  LDG.E R4, desc[UR6][R2.64] ;  /* 0x0000000602047981 */ /* 0x002ea2000c1e1900 */
[----:B------:R-:W-:Y:S01]  /*00e0*/  BSSY.RECONVERGENT B0, `(.L_x_5) ;  /* 0x0000018000007945 */ /* 0x000fe20003800200 */
[----:B--2---:R-:W-:-:S13]  /*00f0*/  ISETP.GE.AND P0, PT, R4, 0x1, PT ;  /* 0x000000010400780c */ /* 0x004fda0003f06270 */
[----:B------:R-:W-:Y:S05]  /*0100*/  @!P0 BRA `(.L_x_6) ;  /* 0x0000000000548947 */ /* 0x000fea0003800000 */
[----:B------:R-:W0:Y:S08]  /*0110*/  LDC.64 R4, c[0x0][0x398] ;  /* 0x0000e600ff047b82 */ /* 0x000e300000000a00 */
[----:B------:R-:W1:Y:S01]  /*0120*/  LDC.64 R10, c[0x0][0x388] ;  /* 0x0000e200ff0a7b82 */ /* 0x000e620000000a00 */
[----:B0-----:R-:W-:-:S05]  /*0130*/  IMAD.WIDE R4, R0, 0x8, R4 ;  /* 0x0000000800047825 */ /* 0x001fca00078e0204 */
[----:B------:R0:W5:Y:S01]  /*0140*/  LDG.E.64 R6, desc[UR6][R4.64] ;  /* 0x0000000604067981 */ /* 0x000162000c1e1b00 */
[----:B------:R-:W-:Y:S02]  /*0150*/  HFMA2 R8, -RZ, RZ, 0, 0 ;  /* 0x00000000ff087431 */ /* 0x000fe400000001ff */
[----:B-1----:R-:W-:-:S07]  /*0160*/  IMAD.WIDE R10, R0, 0x8, R10 ;  /* 0x00000008000a7825 */ /* 0x002fce00078e020a */
.L_x_7:
[----:B------:R-:W2:Y:S01]  /*0170*/  LDG.E.64 R12, desc[UR6][R10.64] ;  /* 0x000000060a0c7981 */ /* 0x000ea2000c1e1b00 */
[----:B------:R-:W1:Y:S01]  /*0180*/  LDC.64 R18, c[0x0][0x390] ;  /* 0x0000e400ff127b82 */ /* 0x000e620000000a00 */
[----:B--2---:R-:W-:-:S06]  /*0190*/  IMAD.WIDE.U32 R12, R8, 0x8, R12 ;  /* 0x00000008080c7825 */ /* 0x004fcc00078e000c */
[----:B------:R-:W2:Y:S04]  /*01a0*/  LDG.E.64 R12, desc[UR6][R12.64] ;  /* 0x000000060c0c7981 */ /* 0x000ea8000c1e1b00 */
[----:B--2---:R-:W2:Y:S04]  /*01b0*/  LDG.E.64 R14, desc[UR6][R12.64] ;  /* 0x000000060c0e7981 */ /* 0x004ea8000c1e1b00 */
[----:B------:R-:W3:Y:S01]  /*01c0*/  LDG.E.64 R16, desc[UR6][R12.64+0x8] ;  /* 0x000008060c107981 */ /* 0x000ee2000c1e1b00 */
[----:B--2---:R-:W1:Y:S02]  /*01d0*/  F2I.F64.TRUNC R15, R14 ;  /* 0x0000000e000f7311 */ /* 0x004e64000030d100 */
[----:B-1----:R-:W-:-:S06]  /*01e0*/  IMAD.WIDE R18, R15, 0x8, R18 ;  /* 0x000000080f127825 */ /* 0x002fcc00078e0212 */
[----:B------:R-:W3:Y:S02]  /*01f0*/  LDG.E.64 R18, desc[UR6][R18.64] ;  /* 0x0000000612127981 */ /* 0x000ee4000c1e1b00 */
[----:B---3-5:R-:W-:-:S07]  /*0200*/  DFMA R6, R16, R18, R6 ;  /* 0x000000121006722b */ /* 0x028fce0000000006 */
[----:B------:R1:W-:Y:S04]  /*0210*/  STG.E.64 desc[UR6][R4.64], R6 ;  /* 0x0000000604007986 */ /* 0x0003e8000c101b06 */
[----:B------:R-:W2:Y:S01]  /*0220*/  LDG.E R17, desc[UR6][R2.64] ;  /* 0x0000000602117981 */ /* 0x000ea2000c1e1900 */
[----:B------:R-:W-:-:S04]  /*0230*/  IADD3 R8, PT, PT, R8, 0x1, RZ ;  /* 0x0000000108087810 */ /* 0x000fc80007ffe0ff */
[----:B--2---:R-:W-:-:S13]  /*0240*/  ISETP.GE.AND P0, PT, R8, R17, PT ;  /* 0x000000110800720c */ /* 0x004fda0003f06270 */
[----:B-1----:R-:W-:Y:S05]  /*0250*/  @!P0 BRA `(.L_x_7) ;  /* 0xfffffffc00c48947 */ /* 0x002fea000383ffff */
.L_x_6:
[----:B------:R-:W-:Y:S05]  /*0260*/  BSYNC.RECONVERGENT B0 ;  /* 0x0000000000007941 */ /* 0x000fea0003800200 */
.L_x_5:
[----:B------:R-:W1:Y:S01]  /*0270*/  LDCU UR4, c[0x0][0x380] ;  /* 0x00007000ff0477ac */ /* 0x000e620008000800 */
[----:B------:R-:W-:-:S04]  /*0280*/  IADD3 R0, PT, PT, R9, R0, RZ ;  /* 0x0000000009007210 */ /* 0x000fc80007ffe0ff */
[----:B-1----:R-:W-:-:S13]  /*0290*/  ISETP.GE.AND P0, PT, R0, UR4, PT ;  /* 0x0000000400007c0c */ /* 0x002fda000bf06270 */
[----:B------:R-:W-:Y:S05]  /*02a0*/  @!P0 BRA `(.L_x_8) ;  /* 0xfffffffc00808947 */ /* 0x000fea000383ffff */
[----:B------:R-:W-:Y:S05]  /*02b0*/  EXIT ;  /* 0x000000000000794d */ /* 0x000fea0003800000 */
.L_x_9:
        /* <DEDUP_REMOVED lines=12> */
.L_x_11:


//--------------------- .nv.shared.reserved.0     --------------------------
	.section	.nv.shared.reserved.0,"aw",@nobits
	.weak		__nv_reservedSMEM_offset_0_alias
	.size		__nv_reservedSMEM_offset_0_alias, 0, 64
	.other		__nv_reservedSMEM_offset_0_alias,@"STO_CUDA_RESERVED_SHARED STV_DEFAULT"
__nv_reservedSMEM_offset_0_alias:
	.zero		0
	.zero		64


//--------------------- .nv.constant0._Z21multMatrixVectorValidiPiS_PdS0_S0_ --------------------------
	.section	.nv.constant0._Z21multMatrixVectorValidiPiS_PdS0_S0_,"a",@progbits
	.sectionflags	@""
	.align	4
.nv.constant0._Z21multMatrixVectorValidiPiS_PdS0_S0_:
	.zero		944


//--------------------- .nv.constant0._Z16multMatrixVectoriPPPdS_S_Pi --------------------------
	.section	.nv.constant0._Z16multMatrixVectoriPPPdS_S_Pi,"a",@progbits
	.sectionflags	@""
	.align	4
.nv.constant0._Z16multMatrixVectoriPPPdS_S_Pi:
	.zero		936


//--------------------- SYMBOLS --------------------------

	.type		.nv.reservedSmem.offset0,@object
	.size		.nv.reservedSmem.offset0,0x4
